//
// Generated by NVIDIA NVVM Compiler
//
// Compiler Build ID: CL-36424714
// Cuda compilation tools, release 13.0, V13.0.88
// Based on NVVM 20.0.0
//

.version 9.0
.target sm_100
.address_size 64

	// .globl	_Z9l2_kerneliPfS_S_S_

.visible .entry _Z9l2_kerneliPfS_S_S_(
	.param .u32 _Z9l2_kerneliPfS_S_S__param_0,
	.param .u64 .ptr .align 1 _Z9l2_kerneliPfS_S_S__param_1,
	.param .u64 .ptr .align 1 _Z9l2_kerneliPfS_S_S__param_2,
	.param .u64 .ptr .align 1 _Z9l2_kerneliPfS_S_S__param_3,
	.param .u64 .ptr .align 1 _Z9l2_kerneliPfS_S_S__param_4
)
{
	.reg .pred 	%p<2>;
	.reg .b32 	%r<9>;
	.reg .b32 	%f<5>;
	.reg .b64 	%rd<14>;

	ld.param.u32 	%r2, [_Z9l2_kerneliPfS_S_S__param_0];
	ld.param.u64 	%rd1, [_Z9l2_kerneliPfS_S_S__param_1];
	ld.param.u64 	%rd2, [_Z9l2_kerneliPfS_S_S__param_2];
	ld.param.u64 	%rd3, [_Z9l2_kerneliPfS_S_S__param_3];
	ld.param.u64 	%rd4, [_Z9l2_kerneliPfS_S_S__param_4];
	mov.u32 	%r3, %ctaid.x;
	mov.u32 	%r4, %ctaid.y;
	mov.u32 	%r5, %nctaid.x;
	mad.lo.s32 	%r6, %r4, %r5, %r3;
	mov.u32 	%r7, %ntid.x;
	mov.u32 	%r8, %tid.x;
	mad.lo.s32 	%r1, %r6, %r7, %r8;
	setp.ge.s32 	%p1, %r1, %r2;
	@%p1 bra 	$L__BB0_2;
	cvta.to.global.u64 	%rd5, %rd2;
	cvta.to.global.u64 	%rd6, %rd1;
	cvta.to.global.u64 	%rd7, %rd4;
	cvta.to.global.u64 	%rd8, %rd3;
	mul.wide.s32 	%rd9, %r1, 4;
	add.s64 	%rd10, %rd5, %rd9;
	ld.global.f32 	%f1, [%rd10];
	add.s64 	%rd11, %rd6, %rd9;
	ld.global.f32 	%f2, [%rd11];
	sub.f32 	%f3, %f1, %f2;
	mul.f32 	%f4, %f3, %f3;
	add.s64 	%rd12, %rd7, %rd9;
	st.global.f32 	[%rd12], %f4;
	add.s64 	%rd13, %rd8, %rd9;
	st.global.f32 	[%rd13], %f3;
$L__BB0_2:
	ret;

}


// ===== COMPILED SASS (sm_100) =====

	.target	sm_100

	.elftype	@"ET_EXEC"


//--------------------- .note.nv.tkinfo           --------------------------
	.section	.note.nv.tkinfo,"",@"SHT_NOTE"
	.sectionflags	@"SHF_NOTE_NV_TKINFO"
	.tkinfo
        /*0018*/ 	.word	0x00000002
        /*0030*/ 	.string	""
        /*0030*/ 	.string	"ptxas"
        /*0030*/ 	.string	"Cuda compilation tools, release 13.0, V13.0.88"
        /*0030*/ 	.string	"Build cuda_13.0.r13.0/compiler.36424714_0"
        /*0030*/ 	.string	"-arch sm_100 -m 64 "



//--------------------- .note.nv.cuinfo           --------------------------
	.section	.note.nv.cuinfo,"",@"SHT_NOTE"
	.sectionflags	@"SHF_NOTE_NV_CUINFO"
        /*0018*/ 	.short	0x0002
        /*001a*/ 	.short	0x0064
        /*001c*/ 	.short	0x0082
	.zero		2


//--------------------- .nv.info                  --------------------------
	.section	.nv.info,"",@"SHT_CUDA_INFO"
	.align	4


	//----- nvinfo : EIATTR_REGCOUNT
	.align		4
        /*0000*/ 	.byte	0x04, 0x2f
        /*0002*/ 	.short	(.L_1 - .L_0)
	.align		4
.L_0:
        /*0004*/ 	.word	index@(_Z9l2_kerneliPfS_S_S_)
        /*0008*/ 	.word	0x00000012


	//----- nvinfo : EIATTR_FRAME_SIZE
	.align		4
.L_1:
        /*000c*/ 	.byte	0x04, 0x11
        /*000e*/ 	.short	(.L_3 - .L_2)
	.align		4
.L_2:
        /*0010*/ 	.word	index@(_Z9l2_kerneliPfS_S_S_)
        /*0014*/ 	.word	0x00000000


	//----- nvinfo : EIATTR_MIN_STACK_SIZE
	.align		4
.L_3:
        /*0018*/ 	.byte	0x04, 0x12
        /*001a*/ 	.short	(.L_5 - .L_4)
	.align		4
.L_4:
        /*001c*/ 	.word	index@(_Z9l2_kerneliPfS_S_S_)
        /*0020*/ 	.word	0x00000000
.L_5:


//--------------------- .nv.compat                --------------------------
	.section	.nv.compat,"",@"SHT_CUDA_COMPAT_INFO"
	.align	4
        /*0000*/ 	.byte	0x02, 0x09, 0x00, 0x00, 0x02, 0x02, 0x01, 0x00, 0x02, 0x05, 0x05, 0x00, 0x03, 0x07, 0x01, 0x01
        /*0010*/ 	.byte	0x02, 0x03, 0x00, 0x00, 0x02, 0x06, 0x01, 0x00, 0x04, 0x0b, 0x08, 0x00, 0x09, 0x00, 0x00, 0x00
        /*0020*/ 	.byte	0x00, 0x00, 0x00, 0x00


//--------------------- .nv.info._Z9l2_kerneliPfS_S_S_ --------------------------
	.section	.nv.info._Z9l2_kerneliPfS_S_S_,"",@"SHT_CUDA_INFO"
	.sectionflags	@""
	.align	4


	//----- nvinfo : EIATTR_CUDA_API_VERSION
	.align		4
        /*0000*/ 	.byte	0x04, 0x37
        /*0002*/ 	.short	(.L_7 - .L_6)
.L_6:
        /*0004*/ 	.word	0x00000082


	//----- nvinfo : EIATTR_KPARAM_INFO
	.align		4
.L_7:
        /*0008*/ 	.byte	0x04, 0x17
        /*000a*/ 	.short	(.L_9 - .L_8)
.L_8:
        /*000c*/ 	.word	0x00000000
        /*0010*/ 	.short	0x0004
        /*0012*/ 	.short	0x0020
        /*0014*/ 	.byte	0x00, 0xf5, 0x21, 0x00


	//----- nvinfo : EIATTR_KPARAM_INFO
	.align		4
.L_9:
        /*0018*/ 	.byte	0x04, 0x17
        /*001a*/ 	.short	(.L_11 - .L_10)
.L_10:
        /*001c*/ 	.word	0x00000000
        /*0020*/ 	.short	0x0003
        /*0022*/ 	.short	0x0018
        /*0024*/ 	.byte	0x00, 0xf5, 0x21, 0x00


	//----- nvinfo : EIATTR_KPARAM_INFO
	.align		4
.L_11:
        /*0028*/ 	.byte	0x04, 0x17
        /*002a*/ 	.short	(.L_13 - .L_12)
.L_12:
        /*002c*/ 	.word	0x00000000
        /*0030*/ 	.short	0x0002
        /*0032*/ 	.short	0x0010
        /*0034*/ 	.byte	0x00, 0xf5, 0x21, 0x00


	//----- nvinfo : EIATTR_KPARAM_INFO
	.align		4
.L_13:
        /*0038*/ 	.byte	0x04, 0x17
        /*003a*/ 	.short	(.L_15 - .L_14)
.L_14:
        /*003c*/ 	.word	0x00000000
        /*0040*/ 	.short	0x0001
        /*0042*/ 	.short	0x0008
        /*0044*/ 	.byte	0x00, 0xf5, 0x21, 0x00


	//----- nvinfo : EIATTR_KPARAM_INFO
	.align		4
.L_15:
        /*0048*/ 	.byte	0x04, 0x17
        /*004a*/ 	.short	(.L_17 - .L_16)
.L_16:
        /*004c*/ 	.word	0x00000000
        /*0050*/ 	.short	0x0000
        /*0052*/ 	.short	0x0000
        /*0054*/ 	.byte	0x00, 0xf0, 0x11, 0x00


	//----- nvinfo : EIATTR_SPARSE_MMA_MASK
	.align		4
.L_17:
        /*0058*/ 	.byte	0x03, 0x50
        /*005a*/ 	.short	0x0000


	//----- nvinfo : EIATTR_MAXREG_COUNT
	.align		4
        /*005c*/ 	.byte	0x03, 0x1b
        /*005e*/ 	.short	0x00ff


	//----- nvinfo : EIATTR_MERCURY_ISA_VERSION
	.align		4
        /*0060*/ 	.byte	0x03, 0x5f
        /*0062*/ 	.short	0x0101


	//----- nvinfo : EIATTR_VRC_CTA_INIT_COUNT
	.align		4
        /*0064*/ 	.byte	0x02, 0x4a
	.zero		1
	.zero		1


	//----- nvinfo : EIATTR_EXIT_INSTR_OFFSETS
	.align		4
        /*0068*/ 	.byte	0x04, 0x1c
        /*006a*/ 	.short	(.L_19 - .L_18)


	//   ....[0]....
.L_18:
        /*006c*/ 	.word	0x000000a0


	//   ....[1]....
        /*0070*/ 	.word	0x000001a0


	//----- nvinfo : EIATTR_CBANK_PARAM_SIZE
	.align		4
.L_19:
        /*0074*/ 	.byte	0x03, 0x19
        /*0076*/ 	.short	0x0028


	//----- nvinfo : EIATTR_PARAM_CBANK
	.align		4
        /*0078*/ 	.byte	0x04, 0x0a
        /*007a*/ 	.short	(.L_21 - .L_20)
	.align		4
.L_20:
        /*007c*/ 	.word	index@(.nv.constant0._Z9l2_kerneliPfS_S_S_)
        /*0080*/ 	.short	0x0380
        /*0082*/ 	.short	0x0028


	//----- nvinfo : EIATTR_SW_WAR
	.align		4
.L_21:
        /*0084*/ 	.byte	0x04, 0x36
        /*0086*/ 	.short	(.L_23 - .L_22)
.L_22:
        /*0088*/ 	.word	0x00000008
.L_23:


//--------------------- .nv.callgraph             --------------------------
	.section	.nv.callgraph,"",@"SHT_CUDA_CALLGRAPH"
	.align	4
	.sectionentsize	8
	.align		4
        /*0000*/ 	.word	0x00000000
	.align		4
        /*0004*/ 	.word	0xffffffff
	.align		4
        /*0008*/ 	.word	0x00000000
	.align		4
        /*000c*/ 	.word	0xfffffffe
	.align		4
        /*0010*/ 	.word	0x00000000
	.align		4
        /*0014*/ 	.word	0xfffffffd
	.align		4
        /*0018*/ 	.word	0x00000000
	.align		4
        /*001c*/ 	.word	0xfffffffc


//--------------------- .text._Z9l2_kerneliPfS_S_S_ --------------------------
	.section	.text._Z9l2_kerneliPfS_S_S_,"ax",@progbits
	.align	128
        .global         _Z9l2_kerneliPfS_S_S_
        .type           _Z9l2_kerneliPfS_S_S_,@function
        .size           _Z9l2_kerneliPfS_S_S_,(.L_x_1 - _Z9l2_kerneliPfS_S_S_)
        .other          _Z9l2_kerneliPfS_S_S_,@"STO_CUDA_ENTRY STV_DEFAULT"
_Z9l2_kerneliPfS_S_S_:
.text._Z9l2_kerneliPfS_S_S_:
[----:B------:R-:W-:Y:S01]  /*0000*/  LDC R1, c[0x0][0x37c] ;  /* 0x0000df00ff017b82 */ /* 0x000fe20000000800 */
[----:B------:R-:W0:Y:S07]  /*0010*/  S2R R0, SR_TID.X ;  /* 0x0000000000007919 */ /* 0x000e2e0000002100 */
[----:B------:R-:W-:Y:S01]  /*0020*/  S2UR UR4, SR_CTAID.X ;  /* 0x00000000000479c3 */ /* 0x000fe20000002500 */
[----:B------:R-:W1:Y:S01]  /*0030*/  LDCU UR6, c[0x0][0x370] ;  /* 0x00006e00ff0677ac */ /* 0x000e620008000800 */
[----:B------:R-:W2:Y:S06]  /*0040*/  LDCU UR7, c[0x0][0x380] ;  /* 0x00007000ff0777ac */ /* 0x000eac0008000800 */
[----:B------:R-:W1:Y:S08]  /*0050*/  S2UR UR5, SR_CTAID.Y ;  /* 0x00000000000579c3 */ /* 0x000e700000002600 */
[----:B------:R-:W0:Y:S01]  /*0060*/  LDC R11, c[0x0][0x360] ;  /* 0x0000d800ff0b7b82 */ /* 0x000e220000000800 */
[----:B-1----:R-:W-:-:S06]  /*0070*/  UIMAD UR4, UR5, UR6, UR4 ;  /* 0x00000006050472a4 */ /* 0x002fcc000f8e0204 */
[----:B0-----:R-:W-:-:S05]  /*0080*/  IMAD R11, R11, UR4, R0 ;  /* 0x000000040b0b7c24 */ /* 0x001fca000f8e0200 */
[----:B--2---:R-:W-:-:S13]  /*0090*/  ISETP.GE.AND P0, PT, R11, UR7, PT ;  /* 0x000000070b007c0c */ /* 0x004fda000bf06270 */
[----:B------:R-:W-:Y:S05]  /*00a0*/  @P0 EXIT ;  /* 0x000000000000094d */ /* 0x000fea0003800000 */
[----:B------:R-:W0:Y:S01]  /*00b0*/  LDC.64 R2, c[0x0][0x390] ;  /* 0x0000e400ff027b82 */ /* 0x000e220000000a00 */
[----:B------:R-:W1:Y:S07]  /*00c0*/  LDCU.64 UR4, c[0x0][0x358] ;  /* 0x00006b00ff0477ac */ /* 0x000e6e0008000a00 */
[----:B------:R-:W2:Y:S08]  /*00d0*/  LDC.64 R4, c[0x0][0x388] ;  /* 0x0000e200ff047b82 */ /* 0x000eb00000000a00 */
[----:B------:R-:W3:Y:S01]  /*00e0*/  LDC.64 R6, c[0x0][0x3a0] ;  /* 0x0000e800ff067b82 */ /* 0x000ee20000000a00 */
[----:B0-----:R-:W-:-:S07]  /*00f0*/  IMAD.WIDE R2, R11, 0x4, R2 ;  /* 0x000000040b027825 */ /* 0x001fce00078e0202 */
[----:B------:R-:W0:Y:S01]  /*0100*/  LDC.64 R8, c[0x0][0x398] ;  /* 0x0000e600ff087b82 */ /* 0x000e220000000a00 */
[----:B-1----:R-:W4:Y:S01]  /*0110*/  LDG.E R2, desc[UR4][R2.64] ;  /* 0x0000000402027981 */ /* 0x002f22000c1e1900 */
[----:B--2---:R-:W-:-:S06]  /*0120*/  IMAD.WIDE R4, R11, 0x4, R4 ;  /* 0x000000040b047825 */ /* 0x004fcc00078e0204 */
[----:B------:R-:W4:Y:S01]  /*0130*/  LDG.E R5, desc[UR4][R4.64] ;  /* 0x0000000404057981 */ /* 0x000f22000c1e1900 */
[----:B---3--:R-:W-:-:S04]  /*0140*/  IMAD.WIDE R6, R11, 0x4, R6 ;  /* 0x000000040b067825 */ /* 0x008fc800078e0206 */
[----:B0-----:R-:W-:-:S04]  /*0150*/  IMAD.WIDE R8, R11, 0x4, R8 ;  /* 0x000000040b087825 */ /* 0x001fc800078e0208 */
[----:B----4-:R-:W-:-:S04]  /*0160*/  FADD R13, R2, -R5 ;  /* 0x80000005020d7221 */ /* 0x010fc80000000000 */
[----:B------:R-:W-:-:S05]  /*0170*/  FMUL R15, R13, R13 ;  /* 0x0000000d0d0f7220 */ /* 0x000fca0000400000 */
[----:B------:R-:W-:Y:S04]  /*0180*/  STG.E desc[UR4][R6.64], R15 ;  /* 0x0000000f06007986 */ /* 0x000fe8000c101904 */
[----:B------:R-:W-:Y:S01]  /*0190*/  STG.E desc[UR4][R8.64], R13 ;  /* 0x0000000d08007986 */ /* 0x000fe2000c101904 */
[----:B------:R-:W-:Y:S05]  /*01a0*/  EXIT ;  /* 0x000000000000794d */ /* 0x000fea0003800000 */
.L_x_0:
[----:B------:R-:W-:-:S00]  /*01b0*/  BRA `(.L_x_0) ;  /* 0xfffffffc00fc7947 */ /* 0x000fc0000383ffff */
[----:B------:R-:W-:-:S00]  /*01c0*/  NOP ;  /* 0x0000000000007918 */ /* 0x000fc00000000000 */
        /* <DEDUP_REMOVED lines=11> */
.L_x_1:


//--------------------- .nv.shared.reserved.0     --------------------------
	.section	.nv.shared.reserved.0,"aw",@nobits
	.weak		__nv_reservedSMEM_offset_0_alias
	.size		__nv_reservedSMEM_offset_0_alias, 0, 64
	.other		__nv_reservedSMEM_offset_0_alias,@"STO_CUDA_RESERVED_SHARED STV_DEFAULT"
__nv_reservedSMEM_offset_0_alias:
	.zero		0
	.zero		64


//--------------------- .nv.constant0._Z9l2_kerneliPfS_S_S_ --------------------------
	.section	.nv.constant0._Z9l2_kerneliPfS_S_S_,"a",@progbits
	.sectionflags	@""
	.align	4
.nv.constant0._Z9l2_kerneliPfS_S_S_:
	.zero		936


//--------------------- SYMBOLS --------------------------

	.type		.nv.reservedSmem.offset0,@object
	.size		.nv.reservedSmem.offset0,0x4
